//
// Generated by NVIDIA NVVM Compiler
//
// Compiler Build ID: CL-36424714
// Cuda compilation tools, release 13.0, V13.0.88
// Based on NVVM 20.0.0
//

.version 9.0
.target sm_100
.address_size 64

	// .globl	_Z12Histo_kernelPjPhi
// _ZZ12Histo_kernelPjPhiE9tmp_histo has been demoted

.visible .entry _Z12Histo_kernelPjPhi(
	.param .u64 .ptr .align 1 _Z12Histo_kernelPjPhi_param_0,
	.param .u64 .ptr .align 1 _Z12Histo_kernelPjPhi_param_1,
	.param .u32 _Z12Histo_kernelPjPhi_param_2
)
{
	.reg .b16 	%rs<2>;
	.reg .b32 	%r<14>;
	.reg .b64 	%rd<9>;
	// demoted variable
	.shared .align 4 .b8 _ZZ12Histo_kernelPjPhiE9tmp_histo[1024];
	ld.param.u64 	%rd1, [_Z12Histo_kernelPjPhi_param_0];
	ld.param.u64 	%rd2, [_Z12Histo_kernelPjPhi_param_1];
	cvta.to.global.u64 	%rd3, %rd1;
	cvta.to.global.u64 	%rd4, %rd2;
	mov.u32 	%r1, %tid.x;
	shl.b32 	%r2, %r1, 2;
	mov.u32 	%r3, _ZZ12Histo_kernelPjPhiE9tmp_histo;
	add.s32 	%r4, %r3, %r2;
	mov.b32 	%r5, 0;
	st.shared.u32 	[%r4], %r5;
	bar.sync 	0;
	mov.u32 	%r6, %ctaid.x;
	mov.u32 	%r7, %ntid.x;
	mad.lo.s32 	%r8, %r6, %r7, %r1;
	cvt.s64.s32 	%rd5, %r8;
	add.s64 	%rd6, %rd4, %rd5;
	ld.global.u8 	%rs1, [%rd6];
	mul.wide.u16 	%r9, %rs1, 4;
	add.s32 	%r10, %r3, %r9;
	atom.shared.add.u32 	%r11, [%r10], 1;
	bar.sync 	0;
	mul.wide.u32 	%rd7, %r1, 4;
	add.s64 	%rd8, %rd3, %rd7;
	ld.shared.u32 	%r12, [%r4];
	atom.global.add.u32 	%r13, [%rd8], %r12;
	ret;

}


// ===== COMPILED SASS (sm_100) =====

	.target	sm_100

	.elftype	@"ET_EXEC"


//--------------------- .note.nv.tkinfo           --------------------------
	.section	.note.nv.tkinfo,"",@"SHT_NOTE"
	.sectionflags	@"SHF_NOTE_NV_TKINFO"
	.tkinfo
        /*0018*/ 	.word	0x00000002
        /*0030*/ 	.string	""
        /*0030*/ 	.string	"ptxas"
        /*0030*/ 	.string	"Cuda compilation tools, release 13.0, V13.0.88"
        /*0030*/ 	.string	"Build cuda_13.0.r13.0/compiler.36424714_0"
        /*0030*/ 	.string	"-arch sm_100 -m 64 "



//--------------------- .note.nv.cuinfo           --------------------------
	.section	.note.nv.cuinfo,"",@"SHT_NOTE"
	.sectionflags	@"SHF_NOTE_NV_CUINFO"
        /*0018*/ 	.short	0x0002
        /*001a*/ 	.short	0x0064
        /*001c*/ 	.short	0x0082
	.zero		2


//--------------------- .nv.info                  --------------------------
	.section	.nv.info,"",@"SHT_CUDA_INFO"
	.align	4


	//----- nvinfo : EIATTR_REGCOUNT
	.align		4
        /*0000*/ 	.byte	0x04, 0x2f
        /*0002*/ 	.short	(.L_1 - .L_0)
	.align		4
.L_0:
        /*0004*/ 	.word	index@(_Z12Histo_kernelPjPhi)
        /*0008*/ 	.word	0x0000000c


	//----- nvinfo : EIATTR_FRAME_SIZE
	.align		4
.L_1:
        /*000c*/ 	.byte	0x04, 0x11
        /*000e*/ 	.short	(.L_3 - .L_2)
	.align		4
.L_2:
        /*0010*/ 	.word	index@(_Z12Histo_kernelPjPhi)
        /*0014*/ 	.word	0x00000000


	//----- nvinfo : EIATTR_MIN_STACK_SIZE
	.align		4
.L_3:
        /*0018*/ 	.byte	0x04, 0x12
        /*001a*/ 	.short	(.L_5 - .L_4)
	.align		4
.L_4:
        /*001c*/ 	.word	index@(_Z12Histo_kernelPjPhi)
        /*0020*/ 	.word	0x00000000
.L_5:


//--------------------- .nv.compat                --------------------------
	.section	.nv.compat,"",@"SHT_CUDA_COMPAT_INFO"
	.align	4
        /*0000*/ 	.byte	0x02, 0x09, 0x00, 0x00, 0x02, 0x02, 0x01, 0x00, 0x02, 0x05, 0x05, 0x00, 0x03, 0x07, 0x01, 0x01
        /*0010*/ 	.byte	0x02, 0x03, 0x00, 0x00, 0x02, 0x06, 0x01, 0x00, 0x04, 0x0b, 0x08, 0x00, 0x09, 0x00, 0x00, 0x00
        /*0020*/ 	.byte	0x00, 0x00, 0x00, 0x00


//--------------------- .nv.info._Z12Histo_kernelPjPhi --------------------------
	.section	.nv.info._Z12Histo_kernelPjPhi,"",@"SHT_CUDA_INFO"
	.sectionflags	@""
	.align	4


	//----- nvinfo : EIATTR_CUDA_API_VERSION
	.align		4
        /*0000*/ 	.byte	0x04, 0x37
        /*0002*/ 	.short	(.L_7 - .L_6)
.L_6:
        /*0004*/ 	.word	0x00000082


	//----- nvinfo : EIATTR_KPARAM_INFO
	.align		4
.L_7:
        /*0008*/ 	.byte	0x04, 0x17
        /*000a*/ 	.short	(.L_9 - .L_8)
.L_8:
        /*000c*/ 	.word	0x00000000
        /*0010*/ 	.short	0x0002
        /*0012*/ 	.short	0x0010
        /*0014*/ 	.byte	0x00, 0xf0, 0x11, 0x00


	//----- nvinfo : EIATTR_KPARAM_INFO
	.align		4
.L_9:
        /*0018*/ 	.byte	0x04, 0x17
        /*001a*/ 	.short	(.L_11 - .L_10)
.L_10:
        /*001c*/ 	.word	0x00000000
        /*0020*/ 	.short	0x0001
        /*0022*/ 	.short	0x0008
        /*0024*/ 	.byte	0x00, 0xf5, 0x21, 0x00


	//----- nvinfo : EIATTR_KPARAM_INFO
	.align		4
.L_11:
        /*0028*/ 	.byte	0x04, 0x17
        /*002a*/ 	.short	(.L_13 - .L_12)
.L_12:
        /*002c*/ 	.word	0x00000000
        /*0030*/ 	.short	0x0000
        /*0032*/ 	.short	0x0000
        /*0034*/ 	.byte	0x00, 0xf5, 0x21, 0x00


	//----- nvinfo : EIATTR_SPARSE_MMA_MASK
	.align		4
.L_13:
        /*0038*/ 	.byte	0x03, 0x50
        /*003a*/ 	.short	0x0000


	//----- nvinfo : EIATTR_MAXREG_COUNT
	.align		4
        /*003c*/ 	.byte	0x03, 0x1b
        /*003e*/ 	.short	0x00ff


	//----- nvinfo : EIATTR_NUM_BARRIERS
	.align		4
        /*0040*/ 	.byte	0x02, 0x4c
        /*0042*/ 	.byte	0x01
	.zero		1


	//----- nvinfo : EIATTR_MERCURY_ISA_VERSION
	.align		4
        /*0044*/ 	.byte	0x03, 0x5f
        /*0046*/ 	.short	0x0101


	//----- nvinfo : EIATTR_VRC_CTA_INIT_COUNT
	.align		4
        /*0048*/ 	.byte	0x02, 0x4a
	.zero		1
	.zero		1


	//----- nvinfo : EIATTR_EXIT_INSTR_OFFSETS
	.align		4
        /*004c*/ 	.byte	0x04, 0x1c
        /*004e*/ 	.short	(.L_15 - .L_14)


	//   ....[0]....
.L_14:
        /*0050*/ 	.word	0x00000170


	//----- nvinfo : EIATTR_CBANK_PARAM_SIZE
	.align		4
.L_15:
        /*0054*/ 	.byte	0x03, 0x19
        /*0056*/ 	.short	0x0014


	//----- nvinfo : EIATTR_PARAM_CBANK
	.align		4
        /*0058*/ 	.byte	0x04, 0x0a
        /*005a*/ 	.short	(.L_17 - .L_16)
	.align		4
.L_16:
        /*005c*/ 	.word	index@(.nv.constant0._Z12Histo_kernelPjPhi)
        /*0060*/ 	.short	0x0380
        /*0062*/ 	.short	0x0014


	//----- nvinfo : EIATTR_SW_WAR
	.align		4
.L_17:
        /*0064*/ 	.byte	0x04, 0x36
        /*0066*/ 	.short	(.L_19 - .L_18)
.L_18:
        /*0068*/ 	.word	0x00000008
.L_19:


//--------------------- .nv.callgraph             --------------------------
	.section	.nv.callgraph,"",@"SHT_CUDA_CALLGRAPH"
	.align	4
	.sectionentsize	8
	.align		4
        /*0000*/ 	.word	0x00000000
	.align		4
        /*0004*/ 	.word	0xffffffff
	.align		4
        /*0008*/ 	.word	0x00000000
	.align		4
        /*000c*/ 	.word	0xfffffffe
	.align		4
        /*0010*/ 	.word	0x00000000
	.align		4
        /*0014*/ 	.word	0xfffffffd
	.align		4
        /*0018*/ 	.word	0x00000000
	.align		4
        /*001c*/ 	.word	0xfffffffc


//--------------------- .text._Z12Histo_kernelPjPhi --------------------------
	.section	.text._Z12Histo_kernelPjPhi,"ax",@progbits
	.align	128
        .global         _Z12Histo_kernelPjPhi
        .type           _Z12Histo_kernelPjPhi,@function
        .size           _Z12Histo_kernelPjPhi,(.L_x_1 - _Z12Histo_kernelPjPhi)
        .other          _Z12Histo_kernelPjPhi,@"STO_CUDA_ENTRY STV_DEFAULT"
_Z12Histo_kernelPjPhi:
.text._Z12Histo_kernelPjPhi:
[----:B------:R-:W-:Y:S01]  /*0000*/  LDC R1, c[0x0][0x37c] ;  /* 0x0000df00ff017b82 */ /* 0x000fe20000000800 */
[----:B------:R-:W0:Y:S07]  /*0010*/  S2R R9, SR_TID.X ;  /* 0x0000000000097919 */ /* 0x000e2e0000002100 */
[----:B------:R-:W1:Y:S01]  /*0020*/  S2UR UR5, SR_CgaCtaId ;  /* 0x00000000000579c3 */ /* 0x000e620000008800 */
[----:B------:R-:W-:Y:S01]  /*0030*/  UMOV UR4, 0x400 ;  /* 0x0000040000047882 */ /* 0x000fe20000000000 */
[----:B------:R-:W2:Y:S01]  /*0040*/  LDCU.64 UR10, c[0x0][0x388] ;  /* 0x00007100ff0a77ac */ /* 0x000ea20008000a00 */
[----:B------:R-:W3:Y:S05]  /*0050*/  LDCU.64 UR6, c[0x0][0x358] ;  /* 0x00006b00ff0677ac */ /* 0x000eea0008000a00 */
[----:B------:R-:W4:Y:S08]  /*0060*/  S2UR UR8, SR_CTAID.X ;  /* 0x00000000000879c3 */ /* 0x000f300000002500 */
[----:B------:R-:W4:Y:S01]  /*0070*/  LDC R2, c[0x0][0x360] ;  /* 0x0000d800ff027b82 */ /* 0x000f220000000800 */
[----:B-1----:R-:W-:-:S06]  /*0080*/  ULEA UR4, UR5, UR4, 0x18 ;  /* 0x0000000405047291 */ /* 0x002fcc000f8ec0ff */
[----:B0-----:R-:W-:-:S05]  /*0090*/  LEA R0, R9, UR4, 0x2 ;  /* 0x0000000409007c11 */ /* 0x001fca000f8e10ff */
[----:B------:R-:W-:Y:S01]  /*00a0*/  STS [R0], RZ ;  /* 0x000000ff00007388 */ /* 0x000fe20000000800 */
[----:B----4-:R-:W-:Y:S01]  /*00b0*/  IMAD R2, R2, UR8, R9 ;  /* 0x0000000802027c24 */ /* 0x010fe2000f8e0209 */
[----:B------:R-:W-:Y:S04]  /*00c0*/  BAR.SYNC.DEFER_BLOCKING 0x0 ;  /* 0x0000000000007b1d */ /* 0x000fe80000010000 */
[----:B--2---:R-:W-:-:S04]  /*00d0*/  IADD3 R4, P0, PT, R2, UR10, RZ ;  /* 0x0000000a02047c10 */ /* 0x004fc8000ff1e0ff */
[----:B------:R-:W-:Y:S02]  /*00e0*/  LEA.HI.X.SX32 R5, R2, UR11, 0x1, P0 ;  /* 0x0000000b02057c11 */ /* 0x000fe400080f0eff */
[----:B------:R-:W0:Y:S03]  /*00f0*/  LDC.64 R2, c[0x0][0x380] ;  /* 0x0000e000ff027b82 */ /* 0x000e260000000a00 */
[----:B---3--:R-:W2:Y:S01]  /*0100*/  LDG.E.U8 R4, desc[UR6][R4.64] ;  /* 0x0000000604047981 */ /* 0x008ea2000c1e1100 */
[----:B0-----:R-:W-:Y:S01]  /*0110*/  IMAD.WIDE.U32 R2, R9, 0x4, R2 ;  /* 0x0000000409027825 */ /* 0x001fe200078e0002 */
[----:B--2---:R-:W-:-:S05]  /*0120*/  LEA R6, R4, UR4, 0x2 ;  /* 0x0000000404067c11 */ /* 0x004fca000f8e10ff */
[----:B------:R-:W-:Y:S01]  /*0130*/  ATOMS.POPC.INC.32 RZ, [R6+URZ] ;  /* 0x0000000006ff7f8c */ /* 0x000fe2000d8000ff */
[----:B------:R-:W-:Y:S06]  /*0140*/  BAR.SYNC.DEFER_BLOCKING 0x0 ;  /* 0x0000000000007b1d */ /* 0x000fec0000010000 */
[----:B------:R-:W0:Y:S04]  /*0150*/  LDS R7, [R0] ;  /* 0x0000000000077984 */ /* 0x000e280000000800 */
[----:B0-----:R-:W-:Y:S01]  /*0160*/  REDG.E.ADD.STRONG.GPU desc[UR6][R2.64], R7 ;  /* 0x000000070200798e */ /* 0x001fe2000c12e106 */
[----:B------:R-:W-:Y:S05]  /*0170*/  EXIT ;  /* 0x000000000000794d */ /* 0x000fea0003800000 */
.L_x_0:
[----:B------:R-:W-:-:S00]  /*0180*/  BRA `(.L_x_0) ;  /* 0xfffffffc00fc7947 */ /* 0x000fc0000383ffff */
[----:B------:R-:W-:-:S00]  /*0190*/  NOP ;  /* 0x0000000000007918 */ /* 0x000fc00000000000 */
        /* <DEDUP_REMOVED lines=14> */
.L_x_1:


//--------------------- .nv.shared._Z12Histo_kernelPjPhi --------------------------
	.section	.nv.shared._Z12Histo_kernelPjPhi,"aw",@nobits
	.sectionflags	@""
	.align	4
.nv.shared._Z12Histo_kernelPjPhi:
	.zero		2048


//--------------------- .nv.shared.reserved.0     --------------------------
	.section	.nv.shared.reserved.0,"aw",@nobits
	.weak		__nv_reservedSMEM_offset_0_alias
	.size		__nv_reservedSMEM_offset_0_alias, 0, 64
	.other		__nv_reservedSMEM_offset_0_alias,@"STO_CUDA_RESERVED_SHARED STV_DEFAULT"
__nv_reservedSMEM_offset_0_alias:
	.zero		0
	.zero		64


//--------------------- .nv.constant0._Z12Histo_kernelPjPhi --------------------------
	.section	.nv.constant0._Z12Histo_kernelPjPhi,"a",@progbits
	.sectionflags	@""
	.align	4
.nv.constant0._Z12Histo_kernelPjPhi:
	.zero		916


//--------------------- SYMBOLS --------------------------

	.type		.nv.reservedSmem.offset0,@object
	.size		.nv.reservedSmem.offset0,0x4
	.type		.nv.reservedSmem.cap,@object
	.size		.nv.reservedSmem.cap,0x4
